	.headerflags	@"EF_CUDA_TEXMODE_UNIFIED EF_CUDA_64BIT_ADDRESS EF_CUDA_ACCELERATORS EF_CUDA_SM90 EF_CUDA_VIRTUAL_SM(EF_CUDA_SM90)"
	.elftype	@"ET_EXEC"


//--------------------- .nv.info                  --------------------------
	.section	.nv.info,"",@"SHT_CUDA_INFO"
	.align	4


	//----- nvinfo : EIATTR_REGCOUNT
	.align		4
        /*0000*/ 	.byte	0x04, 0x2f
        /*0002*/ 	.short	(.L_1 - .L_0)
	.align		4
.L_0:
        /*0004*/ 	.word	index@(triton_poi_fused_convolution_relu_1)
        /*0008*/ 	.word	0x0000000c


	//----- nvinfo : EIATTR_MIN_STACK_SIZE
	.align		4
.L_1:
        /*000c*/ 	.byte	0x04, 0x12
        /*000e*/ 	.short	(.L_3 - .L_2)
	.align		4
.L_2:
        /*0010*/ 	.word	index@(triton_poi_fused_convolution_relu_1)
        /*0014*/ 	.word	0x00000000


	//----- nvinfo : EIATTR_FRAME_SIZE
	.align		4
.L_3:
        /*0018*/ 	.byte	0x04, 0x11
        /*001a*/ 	.short	(.L_5 - .L_4)
	.align		4
.L_4:
        /*001c*/ 	.word	index@(triton_poi_fused_convolution_relu_1)
        /*0020*/ 	.word	0x00000000


	//----- nvinfo : EIATTR_MIN_STACK_SIZE
	.align		4
.L_5:
        /*0024*/ 	.byte	0x04, 0x12
        /*0026*/ 	.short	(.L_7 - .L_6)
	.align		4
.L_6:
        /*0028*/ 	.word	index@(triton_poi_fused_convolution_relu_1)
        /*002c*/ 	.word	0x00000000
.L_7:


//--------------------- .nv.info.triton_poi_fused_convolution_relu_1 --------------------------
	.section	.nv.info.triton_poi_fused_convolution_relu_1,"",@"SHT_CUDA_INFO"
	.sectionflags	@""
	.align	4


	//----- nvinfo : EIATTR_CUDA_API_VERSION
	.align		4
        /*0000*/ 	.byte	0x04, 0x37
        /*0002*/ 	.short	(.L_9 - .L_8)
.L_8:
        /*0004*/ 	.word	0x0000007c


	//----- nvinfo : EIATTR_KPARAM_INFO
	.align		4
.L_9:
        /*0008*/ 	.byte	0x04, 0x17
        /*000a*/ 	.short	(.L_11 - .L_10)
.L_10:
        /*000c*/ 	.word	0x00000000
        /*0010*/ 	.short	0x0002
        /*0012*/ 	.short	0x0010
        /*0014*/ 	.byte	0x00, 0xf0, 0x11, 0x00


	//----- nvinfo : EIATTR_KPARAM_INFO
	.align		4
.L_11:
        /*0018*/ 	.byte	0x04, 0x17
        /*001a*/ 	.short	(.L_13 - .L_12)
.L_12:
        /*001c*/ 	.word	0x00000000
        /*0020*/ 	.short	0x0001
        /*0022*/ 	.short	0x0008
        /*0024*/ 	.byte	0x00, 0xf4, 0x21, 0x00


	//----- nvinfo : EIATTR_KPARAM_INFO
	.align		4
.L_13:
        /*0028*/ 	.byte	0x04, 0x17
        /*002a*/ 	.short	(.L_15 - .L_14)
.L_14:
        /*002c*/ 	.word	0x00000000
        /*0030*/ 	.short	0x0000
        /*0032*/ 	.short	0x0000
        /*0034*/ 	.byte	0x00, 0xf4, 0x21, 0x00


	//----- nvinfo : EIATTR_SPARSE_MMA_MASK
	.align		4
.L_15:
        /*0038*/ 	.byte	0x03, 0x50
        /*003a*/ 	.short	0x0000


	//----- nvinfo : EIATTR_MAXREG_COUNT
	.align		4
        /*003c*/ 	.byte	0x03, 0x1b
        /*003e*/ 	.short	0x00ff


	//----- nvinfo : EIATTR_EXIT_INSTR_OFFSETS
	.align		4
        /*0040*/ 	.byte	0x04, 0x1c
        /*0042*/ 	.short	(.L_17 - .L_16)


	//   ....[0]....
.L_16:
        /*0044*/ 	.word	0x000001b0


	//----- nvinfo : EIATTR_REQNTID
	.align		4
.L_17:
        /*0048*/ 	.byte	0x04, 0x10
        /*004a*/ 	.short	(.L_19 - .L_18)
.L_18:
        /*004c*/ 	.word	0x00000100
        /*0050*/ 	.word	0x00000001
        /*0054*/ 	.word	0x00000001


	//----- nvinfo : EIATTR_CBANK_PARAM_SIZE
	.align		4
.L_19:
        /*0058*/ 	.byte	0x03, 0x19
        /*005a*/ 	.short	0x0014


	//----- nvinfo : EIATTR_PARAM_CBANK
	.align		4
        /*005c*/ 	.byte	0x04, 0x0a
        /*005e*/ 	.short	(.L_21 - .L_20)
	.align		4
.L_20:
        /*0060*/ 	.word	index@(.nv.constant0.triton_poi_fused_convolution_relu_1)
        /*0064*/ 	.short	0x0210
        /*0066*/ 	.short	0x0014


	//----- nvinfo : EIATTR_SW_WAR
	.align		4
.L_21:
        /*0068*/ 	.byte	0x04, 0x36
        /*006a*/ 	.short	(.L_23 - .L_22)
.L_22:
        /*006c*/ 	.word	0x00000008
.L_23:


//--------------------- .nv.callgraph             --------------------------
	.section	.nv.callgraph,"",@"SHT_CUDA_CALLGRAPH"
	.align	4
	.sectionentsize	8
	.align		4
        /*0000*/ 	.word	0x00000000
	.align		4
        /*0004*/ 	.word	0xffffffff
	.align		4
        /*0008*/ 	.word	0x00000000
	.align		4
        /*000c*/ 	.word	0xfffffffe
	.align		4
        /*0010*/ 	.word	0x00000000
	.align		4
        /*0014*/ 	.word	0xfffffffd
	.align		4
        /*0018*/ 	.word	0x00000000
	.align		4
        /*001c*/ 	.word	0xfffffffc


//--------------------- .text.triton_poi_fused_convolution_relu_1 --------------------------
	.section	.text.triton_poi_fused_convolution_relu_1,"ax",@progbits
	.align	128
        .global         triton_poi_fused_convolution_relu_1
        .type           triton_poi_fused_convolution_relu_1,@function
        .size           triton_poi_fused_convolution_relu_1,(.L_x_1 - triton_poi_fused_convolution_relu_1)
        .other          triton_poi_fused_convolution_relu_1,@"STO_CUDA_ENTRY STV_DEFAULT"
triton_poi_fused_convolution_relu_1:
.text.triton_poi_fused_convolution_relu_1:
[----:B------:R-:W-:Y:S01]  /*0000*/  LDC R1, c[0x0][0x28] ;  /* 0x00000a00ff017b82 */ /* 0x000fe20000000800 */
[----:B------:R-:W1:Y:S07]  /*0010*/  S2R R0, SR_TID.X ;  /* 0x0000000000007919 */ /* 0x000e6e0000002100 */
[----:B------:R-:W2:Y:S01]  /*0020*/  LDC.64 R4, c[0x0][0x218] ;  /* 0x00008600ff047b82 */ /* 0x000ea20000000a00 */
[----:B------:R-:W-:Y:S01]  /*0030*/  ULDC.64 UR4, c[0x0][0x208] ;  /* 0x0000820000047ab9 */ /* 0x000fe20000000a00 */
[----:B------:R-:W3:Y:S06]  /*0040*/  S2R R7, SR_CTAID.X ;  /* 0x0000000000077919 */ /* 0x000eec0000002500 */
[----:B------:R-:W4:Y:S01]  /*0050*/  LDC.64 R2, c[0x0][0x210] ;  /* 0x00008400ff027b82 */ /* 0x000f220000000a00 */
[----:B-1----:R-:W-:Y:S01]  /*0060*/  IMAD.SHL.U32 R0, R0, 0x2, RZ ;  /* 0x0000000200007824 */ /* 0x002fe200078e00ff */
[----:B---3--:R-:W-:-:S04]  /*0070*/  SHF.R.S32.HI R6, RZ, 0x16, R7 ;  /* 0x00000016ff067819 */ /* 0x008fc80000011407 */
[----:B------:R-:W-:Y:S02]  /*0080*/  LOP3.LUT R0, R0, 0x1fe, RZ, 0xc0, !PT ;  /* 0x000001fe00007812 */ /* 0x000fe400078ec0ff */
[----:B------:R-:W-:-:S03]  /*0090*/  SGXT R6, R6, 0x1 ;  /* 0x000000010606781a */ /* 0x000fc60000000200 */
[----:B------:R-:W-:-:S04]  /*00a0*/  IMAD R7, R7, 0x200, R0 ;  /* 0x0000020007077824 */ /* 0x000fc800078e0200 */
[----:B----4-:R-:W-:Y:S01]  /*00b0*/  IMAD.WIDE R2, R7, 0x4, R2 ;  /* 0x0000000407027825 */ /* 0x010fe200078e0202 */
[----:B------:R-:W-:-:S04]  /*00c0*/  LEA.HI R6, R6, R7, RZ, 0xc ;  /* 0x0000000706067211 */ /* 0x000fc800078f60ff */
[----:B------:R-:W-:-:S04]  /*00d0*/  SHF.R.S32.HI R6, RZ, 0xc, R6 ;  /* 0x0000000cff067819 */ /* 0x000fc80000011406 */
[----:B------:R-:W-:-:S04]  /*00e0*/  LEA.HI R0, R6, R6, RZ, 0x4 ;  /* 0x0000000606007211 */ /* 0x000fc800078f20ff */
[----:B------:R-:W-:-:S05]  /*00f0*/  LOP3.LUT R9, R0, 0xfffffff0, RZ, 0xc0, !PT ;  /* 0xfffffff000097812 */ /* 0x000fca00078ec0ff */
[----:B------:R-:W-:Y:S02]  /*0100*/  IMAD.IADD R9, R6, 0x1, -R9 ;  /* 0x0000000106097824 */ /* 0x000fe400078e0a09 */
[----:B------:R-:W3:Y:S02]  /*0110*/  LDG.E.64 R6, desc[UR4][R2.64] ;  /* 0x0000000402067981 */ /* 0x000ee4000c1e1b00 */
[----:B--2---:R-:W-:-:S06]  /*0120*/  IMAD.WIDE R4, R9, 0x4, R4 ;  /* 0x0000000409047825 */ /* 0x004fcc00078e0204 */
[----:B------:R-:W3:Y:S02]  /*0130*/  LDG.E.EL R4, desc[UR4][R4.64] ;  /* 0x0000000404047981 */ /* 0x000ee4000c2e1900 */
[CC--:B---3--:R-:W-:Y:S01]  /*0140*/  FSETP.GEU.AND P0, PT, R6.reuse, -R4.reuse, PT ;  /* 0x800000040600720b */ /* 0x0c8fe20003f0e000 */
[--C-:B------:R-:W-:Y:S01]  /*0150*/  FADD R6, R6, R4.reuse ;  /* 0x0000000406067221 */ /* 0x100fe20000000000 */
[C---:B------:R-:W-:Y:S01]  /*0160*/  FADD R0, R7.reuse, R4 ;  /* 0x0000000407007221 */ /* 0x040fe20000000000 */
[----:B------:R-:W-:-:S03]  /*0170*/  FSETP.GEU.AND P1, PT, R7, -R4, PT ;  /* 0x800000040700720b */ /* 0x000fc60003f2e000 */
[----:B------:R-:W-:Y:S02]  /*0180*/  FSEL R6, R6, RZ, P0 ;  /* 0x000000ff06067208 */ /* 0x000fe40000000000 */
[----:B------:R-:W-:-:S05]  /*0190*/  FSEL R7, R0, RZ, P1 ;  /* 0x000000ff00077208 */ /* 0x000fca0000800000 */
[----:B------:R-:W-:Y:S01]  /*01a0*/  STG.E.64 desc[UR4][R2.64], R6 ;  /* 0x0000000602007986 */ /* 0x000fe2000c101b04 */
[----:B------:R-:W-:Y:S05]  /*01b0*/  EXIT ;  /* 0x000000000000794d */ /* 0x000fea0003800000 */
.L_x_0:
[----:B------:R-:W-:-:S00]  /*01c0*/  BRA `(.L_x_0) ;  /* 0xfffffffc00fc7947 */ /* 0x000fc0000383ffff */
[----:B------:R-:W-:-:S00]  /*01d0*/  NOP ;  /* 0x0000000000007918 */ /* 0x000fc00000000000 */
        /* <DEDUP_REMOVED lines=10> */
.L_x_1:


//--------------------- .nv.constant0.triton_poi_fused_convolution_relu_1 --------------------------
	.section	.nv.constant0.triton_poi_fused_convolution_relu_1,"a",@progbits
	.sectionflags	@""
	.align	4
.nv.constant0.triton_poi_fused_convolution_relu_1:
	.zero		548
